//
// Generated by NVIDIA NVVM Compiler
//
// Compiler Build ID: CL-36424714
// Cuda compilation tools, release 13.0, V13.0.88
// Based on NVVM 20.0.0
//

.version 9.0
.target sm_100
.address_size 64

	// .globl	_Z13max_sub_arrayPiS_i

.visible .entry _Z13max_sub_arrayPiS_i(
	.param .u64 .ptr .align 1 _Z13max_sub_arrayPiS_i_param_0,
	.param .u64 .ptr .align 1 _Z13max_sub_arrayPiS_i_param_1,
	.param .u32 _Z13max_sub_arrayPiS_i_param_2
)
{
	.reg .pred 	%p<10>;
	.reg .b32 	%r<172>;
	.reg .b64 	%rd<18>;

	ld.param.u64 	%rd9, [_Z13max_sub_arrayPiS_i_param_0];
	ld.param.u64 	%rd8, [_Z13max_sub_arrayPiS_i_param_1];
	ld.param.u32 	%r39, [_Z13max_sub_arrayPiS_i_param_2];
	cvta.to.global.u64 	%rd1, %rd9;
	ld.global.u32 	%r171, [%rd1];
	setp.lt.s32 	%p1, %r39, 1;
	@%p1 bra 	$L__BB0_13;
	and.b32  	%r2, %r39, 15;
	setp.lt.u32 	%p2, %r39, 16;
	mov.b32 	%r161, 0;
	mov.u32 	%r158, %r161;
	@%p2 bra 	$L__BB0_4;
	and.b32  	%r161, %r39, 2147483632;
	neg.s32 	%r153, %r161;
	add.s64 	%rd16, %rd1, 32;
	mov.b32 	%r158, 0;
$L__BB0_3:
	.pragma "nounroll";
	ld.global.u32 	%r43, [%rd16+-32];
	add.s32 	%r44, %r43, %r158;
	max.s32 	%r45, %r44, %r43;
	max.s32 	%r46, %r171, %r45;
	ld.global.u32 	%r47, [%rd16+-28];
	add.s32 	%r48, %r47, %r45;
	max.s32 	%r49, %r48, %r47;
	max.s32 	%r50, %r46, %r49;
	ld.global.u32 	%r51, [%rd16+-24];
	add.s32 	%r52, %r51, %r49;
	max.s32 	%r53, %r52, %r51;
	max.s32 	%r54, %r50, %r53;
	ld.global.u32 	%r55, [%rd16+-20];
	add.s32 	%r56, %r55, %r53;
	max.s32 	%r57, %r56, %r55;
	max.s32 	%r58, %r54, %r57;
	ld.global.u32 	%r59, [%rd16+-16];
	add.s32 	%r60, %r59, %r57;
	max.s32 	%r61, %r60, %r59;
	max.s32 	%r62, %r58, %r61;
	ld.global.u32 	%r63, [%rd16+-12];
	add.s32 	%r64, %r63, %r61;
	max.s32 	%r65, %r64, %r63;
	max.s32 	%r66, %r62, %r65;
	ld.global.u32 	%r67, [%rd16+-8];
	add.s32 	%r68, %r67, %r65;
	max.s32 	%r69, %r68, %r67;
	max.s32 	%r70, %r66, %r69;
	ld.global.u32 	%r71, [%rd16+-4];
	add.s32 	%r72, %r71, %r69;
	max.s32 	%r73, %r72, %r71;
	max.s32 	%r74, %r70, %r73;
	ld.global.u32 	%r75, [%rd16];
	add.s32 	%r76, %r75, %r73;
	max.s32 	%r77, %r76, %r75;
	max.s32 	%r78, %r74, %r77;
	ld.global.u32 	%r79, [%rd16+4];
	add.s32 	%r80, %r79, %r77;
	max.s32 	%r81, %r80, %r79;
	max.s32 	%r82, %r78, %r81;
	ld.global.u32 	%r83, [%rd16+8];
	add.s32 	%r84, %r83, %r81;
	max.s32 	%r85, %r84, %r83;
	max.s32 	%r86, %r82, %r85;
	ld.global.u32 	%r87, [%rd16+12];
	add.s32 	%r88, %r87, %r85;
	max.s32 	%r89, %r88, %r87;
	max.s32 	%r90, %r86, %r89;
	ld.global.u32 	%r91, [%rd16+16];
	add.s32 	%r92, %r91, %r89;
	max.s32 	%r93, %r92, %r91;
	max.s32 	%r94, %r90, %r93;
	ld.global.u32 	%r95, [%rd16+20];
	add.s32 	%r96, %r95, %r93;
	max.s32 	%r97, %r96, %r95;
	max.s32 	%r98, %r94, %r97;
	ld.global.u32 	%r99, [%rd16+24];
	add.s32 	%r100, %r99, %r97;
	max.s32 	%r101, %r100, %r99;
	max.s32 	%r102, %r98, %r101;
	ld.global.u32 	%r103, [%rd16+28];
	add.s32 	%r104, %r103, %r101;
	max.s32 	%r158, %r104, %r103;
	max.s32 	%r171, %r102, %r158;
	add.s32 	%r153, %r153, 16;
	add.s64 	%rd16, %rd16, 64;
	setp.ne.s32 	%p3, %r153, 0;
	@%p3 bra 	$L__BB0_3;
$L__BB0_4:
	setp.eq.s32 	%p4, %r2, 0;
	@%p4 bra 	$L__BB0_13;
	and.b32  	%r15, %r39, 7;
	setp.lt.u32 	%p5, %r2, 8;
	@%p5 bra 	$L__BB0_7;
	mul.wide.u32 	%rd10, %r161, 4;
	add.s64 	%rd11, %rd1, %rd10;
	ld.global.u32 	%r106, [%rd11];
	add.s32 	%r107, %r106, %r158;
	max.s32 	%r108, %r107, %r106;
	max.s32 	%r109, %r171, %r108;
	ld.global.u32 	%r110, [%rd11+4];
	add.s32 	%r111, %r110, %r108;
	max.s32 	%r112, %r111, %r110;
	max.s32 	%r113, %r109, %r112;
	ld.global.u32 	%r114, [%rd11+8];
	add.s32 	%r115, %r114, %r112;
	max.s32 	%r116, %r115, %r114;
	max.s32 	%r117, %r113, %r116;
	ld.global.u32 	%r118, [%rd11+12];
	add.s32 	%r119, %r118, %r116;
	max.s32 	%r120, %r119, %r118;
	max.s32 	%r121, %r117, %r120;
	ld.global.u32 	%r122, [%rd11+16];
	add.s32 	%r123, %r122, %r120;
	max.s32 	%r124, %r123, %r122;
	max.s32 	%r125, %r121, %r124;
	ld.global.u32 	%r126, [%rd11+20];
	add.s32 	%r127, %r126, %r124;
	max.s32 	%r128, %r127, %r126;
	max.s32 	%r129, %r125, %r128;
	ld.global.u32 	%r130, [%rd11+24];
	add.s32 	%r131, %r130, %r128;
	max.s32 	%r132, %r131, %r130;
	max.s32 	%r133, %r129, %r132;
	ld.global.u32 	%r134, [%rd11+28];
	add.s32 	%r135, %r134, %r132;
	max.s32 	%r158, %r135, %r134;
	max.s32 	%r171, %r133, %r158;
	add.s32 	%r161, %r161, 8;
$L__BB0_7:
	setp.eq.s32 	%p6, %r15, 0;
	@%p6 bra 	$L__BB0_13;
	and.b32  	%r23, %r39, 3;
	setp.lt.u32 	%p7, %r15, 4;
	@%p7 bra 	$L__BB0_10;
	mul.wide.u32 	%rd12, %r161, 4;
	add.s64 	%rd13, %rd1, %rd12;
	ld.global.u32 	%r137, [%rd13];
	add.s32 	%r138, %r137, %r158;
	max.s32 	%r139, %r138, %r137;
	max.s32 	%r140, %r171, %r139;
	ld.global.u32 	%r141, [%rd13+4];
	add.s32 	%r142, %r141, %r139;
	max.s32 	%r143, %r142, %r141;
	max.s32 	%r144, %r140, %r143;
	ld.global.u32 	%r145, [%rd13+8];
	add.s32 	%r146, %r145, %r143;
	max.s32 	%r147, %r146, %r145;
	max.s32 	%r148, %r144, %r147;
	ld.global.u32 	%r149, [%rd13+12];
	add.s32 	%r150, %r149, %r147;
	max.s32 	%r158, %r150, %r149;
	max.s32 	%r171, %r148, %r158;
	add.s32 	%r161, %r161, 4;
$L__BB0_10:
	setp.eq.s32 	%p8, %r23, 0;
	@%p8 bra 	$L__BB0_13;
	mul.wide.u32 	%rd14, %r161, 4;
	add.s64 	%rd17, %rd1, %rd14;
	neg.s32 	%r168, %r23;
$L__BB0_12:
	.pragma "nounroll";
	ld.global.u32 	%r151, [%rd17];
	add.s32 	%r152, %r151, %r158;
	max.s32 	%r158, %r152, %r151;
	max.s32 	%r171, %r171, %r158;
	add.s64 	%rd17, %rd17, 4;
	add.s32 	%r168, %r168, 1;
	setp.ne.s32 	%p9, %r168, 0;
	@%p9 bra 	$L__BB0_12;
$L__BB0_13:
	cvta.to.global.u64 	%rd15, %rd8;
	st.global.u32 	[%rd15], %r171;
	ret;

}


// ===== COMPILED SASS (sm_100) =====

	.target	sm_100

	.elftype	@"ET_EXEC"


//--------------------- .note.nv.tkinfo           --------------------------
	.section	.note.nv.tkinfo,"",@"SHT_NOTE"
	.sectionflags	@"SHF_NOTE_NV_TKINFO"
	.tkinfo
        /*0018*/ 	.word	0x00000002
        /*0030*/ 	.string	""
        /*0030*/ 	.string	"ptxas"
        /*0030*/ 	.string	"Cuda compilation tools, release 13.0, V13.0.88"
        /*0030*/ 	.string	"Build cuda_13.0.r13.0/compiler.36424714_0"
        /*0030*/ 	.string	"-arch sm_100 -m 64 "



//--------------------- .note.nv.cuinfo           --------------------------
	.section	.note.nv.cuinfo,"",@"SHT_NOTE"
	.sectionflags	@"SHF_NOTE_NV_CUINFO"
        /*0018*/ 	.short	0x0002
        /*001a*/ 	.short	0x0064
        /*001c*/ 	.short	0x0082
	.zero		2


//--------------------- .nv.info                  --------------------------
	.section	.nv.info,"",@"SHT_CUDA_INFO"
	.align	4


	//----- nvinfo : EIATTR_REGCOUNT
	.align		4
        /*0000*/ 	.byte	0x04, 0x2f
        /*0002*/ 	.short	(.L_1 - .L_0)
	.align		4
.L_0:
        /*0004*/ 	.word	index@(_Z13max_sub_arrayPiS_i)
        /*0008*/ 	.word	0x00000019


	//----- nvinfo : EIATTR_FRAME_SIZE
	.align		4
.L_1:
        /*000c*/ 	.byte	0x04, 0x11
        /*000e*/ 	.short	(.L_3 - .L_2)
	.align		4
.L_2:
        /*0010*/ 	.word	index@(_Z13max_sub_arrayPiS_i)
        /*0014*/ 	.word	0x00000000


	//----- nvinfo : EIATTR_MIN_STACK_SIZE
	.align		4
.L_3:
        /*0018*/ 	.byte	0x04, 0x12
        /*001a*/ 	.short	(.L_5 - .L_4)
	.align		4
.L_4:
        /*001c*/ 	.word	index@(_Z13max_sub_arrayPiS_i)
        /*0020*/ 	.word	0x00000000
.L_5:


//--------------------- .nv.compat                --------------------------
	.section	.nv.compat,"",@"SHT_CUDA_COMPAT_INFO"
	.align	4
        /*0000*/ 	.byte	0x02, 0x09, 0x00, 0x00, 0x02, 0x02, 0x01, 0x00, 0x02, 0x05, 0x05, 0x00, 0x03, 0x07, 0x01, 0x01
        /*0010*/ 	.byte	0x02, 0x03, 0x00, 0x00, 0x02, 0x06, 0x01, 0x00, 0x04, 0x0b, 0x08, 0x00, 0x09, 0x00, 0x00, 0x00
        /*0020*/ 	.byte	0x00, 0x00, 0x00, 0x00


//--------------------- .nv.info._Z13max_sub_arrayPiS_i --------------------------
	.section	.nv.info._Z13max_sub_arrayPiS_i,"",@"SHT_CUDA_INFO"
	.sectionflags	@""
	.align	4


	//----- nvinfo : EIATTR_CUDA_API_VERSION
	.align		4
        /*0000*/ 	.byte	0x04, 0x37
        /*0002*/ 	.short	(.L_7 - .L_6)
.L_6:
        /*0004*/ 	.word	0x00000082


	//----- nvinfo : EIATTR_KPARAM_INFO
	.align		4
.L_7:
        /*0008*/ 	.byte	0x04, 0x17
        /*000a*/ 	.short	(.L_9 - .L_8)
.L_8:
        /*000c*/ 	.word	0x00000000
        /*0010*/ 	.short	0x0002
        /*0012*/ 	.short	0x0010
        /*0014*/ 	.byte	0x00, 0xf0, 0x11, 0x00


	//----- nvinfo : EIATTR_KPARAM_INFO
	.align		4
.L_9:
        /*0018*/ 	.byte	0x04, 0x17
        /*001a*/ 	.short	(.L_11 - .L_10)
.L_10:
        /*001c*/ 	.word	0x00000000
        /*0020*/ 	.short	0x0001
        /*0022*/ 	.short	0x0008
        /*0024*/ 	.byte	0x00, 0xf5, 0x21, 0x00


	//----- nvinfo : EIATTR_KPARAM_INFO
	.align		4
.L_11:
        /*0028*/ 	.byte	0x04, 0x17
        /*002a*/ 	.short	(.L_13 - .L_12)
.L_12:
        /*002c*/ 	.word	0x00000000
        /*0030*/ 	.short	0x0000
        /*0032*/ 	.short	0x0000
        /*0034*/ 	.byte	0x00, 0xf5, 0x21, 0x00


	//----- nvinfo : EIATTR_SPARSE_MMA_MASK
	.align		4
.L_13:
        /*0038*/ 	.byte	0x03, 0x50
        /*003a*/ 	.short	0x0000


	//----- nvinfo : EIATTR_MAXREG_COUNT
	.align		4
        /*003c*/ 	.byte	0x03, 0x1b
        /*003e*/ 	.short	0x00ff


	//----- nvinfo : EIATTR_MERCURY_ISA_VERSION
	.align		4
        /*0040*/ 	.byte	0x03, 0x5f
        /*0042*/ 	.short	0x0101


	//----- nvinfo : EIATTR_VRC_CTA_INIT_COUNT
	.align		4
        /*0044*/ 	.byte	0x02, 0x4a
	.zero		1
	.zero		1


	//----- nvinfo : EIATTR_EXIT_INSTR_OFFSETS
	.align		4
        /*0048*/ 	.byte	0x04, 0x1c
        /*004a*/ 	.short	(.L_15 - .L_14)


	//   ....[0]....
.L_14:
        /*004c*/ 	.word	0x00000800


	//----- nvinfo : EIATTR_CBANK_PARAM_SIZE
	.align		4
.L_15:
        /*0050*/ 	.byte	0x03, 0x19
        /*0052*/ 	.short	0x0014


	//----- nvinfo : EIATTR_PARAM_CBANK
	.align		4
        /*0054*/ 	.byte	0x04, 0x0a
        /*0056*/ 	.short	(.L_17 - .L_16)
	.align		4
.L_16:
        /*0058*/ 	.word	index@(.nv.constant0._Z13max_sub_arrayPiS_i)
        /*005c*/ 	.short	0x0380
        /*005e*/ 	.short	0x0014


	//----- nvinfo : EIATTR_SW_WAR
	.align		4
.L_17:
        /*0060*/ 	.byte	0x04, 0x36
        /*0062*/ 	.short	(.L_19 - .L_18)
.L_18:
        /*0064*/ 	.word	0x00000008
.L_19:


//--------------------- .nv.callgraph             --------------------------
	.section	.nv.callgraph,"",@"SHT_CUDA_CALLGRAPH"
	.align	4
	.sectionentsize	8
	.align		4
        /*0000*/ 	.word	0x00000000
	.align		4
        /*0004*/ 	.word	0xffffffff
	.align		4
        /*0008*/ 	.word	0x00000000
	.align		4
        /*000c*/ 	.word	0xfffffffe
	.align		4
        /*0010*/ 	.word	0x00000000
	.align		4
        /*0014*/ 	.word	0xfffffffd
	.align		4
        /*0018*/ 	.word	0x00000000
	.align		4
        /*001c*/ 	.word	0xfffffffc


//--------------------- .text._Z13max_sub_arrayPiS_i --------------------------
	.section	.text._Z13max_sub_arrayPiS_i,"ax",@progbits
	.align	128
        .global         _Z13max_sub_arrayPiS_i
        .type           _Z13max_sub_arrayPiS_i,@function
        .size           _Z13max_sub_arrayPiS_i,(.L_x_7 - _Z13max_sub_arrayPiS_i)
        .other          _Z13max_sub_arrayPiS_i,@"STO_CUDA_ENTRY STV_DEFAULT"
_Z13max_sub_arrayPiS_i:
.text._Z13max_sub_arrayPiS_i:
[----:B------:R-:W-:Y:S08]  /*0000*/  LDC R1, c[0x0][0x37c] ;  /* 0x0000df00ff017b82 */ /* 0x000ff00000000800 */
[----:B------:R-:W0:Y:S01]  /*0010*/  LDC.64 R2, c[0x0][0x380] ;  /* 0x0000e000ff027b82 */ /* 0x000e220000000a00 */
[----:B------:R-:W0:Y:S01]  /*0020*/  LDCU.64 UR10, c[0x0][0x358] ;  /* 0x00006b00ff0a77ac */ /* 0x000e220008000a00 */
[----:B------:R-:W1:Y:S01]  /*0030*/  LDCU UR6, c[0x0][0x390] ;  /* 0x00007200ff0677ac */ /* 0x000e620008000800 */
[----:B0-----:R0:W5:Y:S01]  /*0040*/  LDG.E R0, desc[UR10][R2.64] ;  /* 0x0000000a02007981 */ /* 0x001162000c1e1900 */
[----:B-1----:R-:W-:-:S09]  /*0050*/  UISETP.GE.AND UP0, UPT, UR6, 0x1, UPT ;  /* 0x000000010600788c */ /* 0x002fd2000bf06270 */
[----:B0-----:R-:W-:Y:S05]  /*0060*/  BRA.U !UP0, `(.L_x_0) ;  /* 0x0000000508dc7547 */ /* 0x001fea000b800000 */
[----:B------:R-:W-:Y:S01]  /*0070*/  UISETP.GE.U32.AND UP1, UPT, UR6, 0x10, UPT ;  /* 0x000000100600788c */ /* 0x000fe2000bf26070 */
[----:B------:R-:W-:Y:S01]  /*0080*/  CS2R R4, SRZ ;  /* 0x0000000000047805 */ /* 0x000fe2000001ff00 */
[----:B------:R-:W-:-:S04]  /*0090*/  ULOP3.LUT UR7, UR6, 0xf, URZ, 0xc0, !UPT ;  /* 0x0000000f06077892 */ /* 0x000fc8000f8ec0ff */
[----:B------:R-:W-:-:S03]  /*00a0*/  UISETP.NE.AND UP0, UPT, UR7, URZ, UPT ;  /* 0x000000ff0700728c */ /* 0x000fc6000bf05270 */
[----:B------:R-:W-:Y:S08]  /*00b0*/  BRA.U !UP1, `(.L_x_1) ;  /* 0x0000000109d87547 */ /* 0x000ff0000b800000 */
[----:B------:R-:W0:Y:S01]  /*00c0*/  LDCU.64 UR4, c[0x0][0x380] ;  /* 0x00007000ff0477ac */ /* 0x000e220008000a00 */
[----:B------:R-:W-:Y:S01]  /*00d0*/  IMAD.MOV.U32 R5, RZ, RZ, RZ ;  /* 0x000000ffff057224 */ /* 0x000fe200078e00ff */
[----:B------:R-:W-:-:S04]  /*00e0*/  ULOP3.LUT UR8, UR6, 0x7ffffff0, URZ, 0xc0, !UPT ;  /* 0x7ffffff006087892 */ /* 0x000fc8000f8ec0ff */
[----:B------:R-:W-:Y:S02]  /*00f0*/  UIADD3 UR9, UPT, UPT, -UR8, URZ, URZ ;  /* 0x000000ff08097290 */ /* 0x000fe4000fffe1ff */
[----:B------:R-:W-:Y:S01]  /*0100*/  IMAD.U32 R4, RZ, RZ, UR8 ;  /* 0x00000008ff047e24 */ /* 0x000fe2000f8e00ff */
[----:B0-----:R-:W-:-:S04]  /*0110*/  UIADD3 UR4, UP1, UPT, UR4, 0x20, URZ ;  /* 0x0000002004047890 */ /* 0x001fc8000ff3e0ff */
[----:B------:R-:W-:Y:S02]  /*0120*/  UIADD3.X UR5, UPT, UPT, URZ, UR5, URZ, UP1, !UPT ;  /* 0x00000005ff057290 */ /* 0x000fe40008ffe4ff */
[----:B------:R-:W-:-:S04]  /*0130*/  IMAD.U32 R2, RZ, RZ, UR4 ;  /* 0x00000004ff027e24 */ /* 0x000fc8000f8e00ff */
[----:B------:R-:W-:-:S07]  /*0140*/  IMAD.U32 R3, RZ, RZ, UR5 ;  /* 0x00000005ff037e24 */ /* 0x000fce000f8e00ff */
.L_x_2:
[----:B------:R-:W2:Y:S04]  /*0150*/  LDG.E R14, desc[UR10][R2.64+-0x20] ;  /* 0xffffe00a020e7981 */ /* 0x000ea8000c1e1900 */
[----:B------:R-:W3:Y:S04]  /*0160*/  LDG.E R16, desc[UR10][R2.64+-0x1c] ;  /* 0xffffe40a02107981 */ /* 0x000ee8000c1e1900 */
[----:B------:R-:W4:Y:S04]  /*0170*/  LDG.E R13, desc[UR10][R2.64+-0x18] ;  /* 0xffffe80a020d7981 */ /* 0x000f28000c1e1900 */
        /* <DEDUP_REMOVED lines=12> */
[----:B------:R0:W4:Y:S01]  /*0240*/  LDG.E R10, desc[UR10][R2.64+0x1c] ;  /* 0x00001c0a020a7981 */ /* 0x000122000c1e1900 */
[----:B------:R-:W-:-:S04]  /*0250*/  UIADD3 UR9, UPT, UPT, UR9, 0x10, URZ ;  /* 0x0000001009097890 */ /* 0x000fc8000fffe0ff */
[----:B------:R-:W-:Y:S01]  /*0260*/  UISETP.NE.AND UP1, UPT, UR9, URZ, UPT ;  /* 0x000000ff0900728c */ /* 0x000fe2000bf25270 */
[----:B0-----:R-:W-:-:S05]  /*0270*/  IADD3 R2, P0, PT, R2, 0x40, RZ ;  /* 0x0000004002027810 */ /* 0x001fca0007f1e0ff */
[----:B------:R-:W-:Y:S01]  /*0280*/  IMAD.X R3, RZ, RZ, R3, P0 ;  /* 0x000000ffff037224 */ /* 0x000fe200000e0603 */
[----:B--2---:R-:W-:-:S04]  /*0290*/  VIADDMNMX R5, R14, R5, R14, !PT ;  /* 0x000000050e057246 */ /* 0x004fc8000780010e */
[----:B---3--:R-:W-:-:S04]  /*02a0*/  VIADDMNMX R16, R16, R5, R16, !PT ;  /* 0x0000000510107246 */ /* 0x008fc80007800110 */
[----:B----4-:R-:W-:Y:S02]  /*02b0*/  VIADDMNMX R13, R13, R16, R13, !PT ;  /* 0x000000100d0d7246 */ /* 0x010fe4000780010d */
[----:B-----5:R-:W-:Y:S02]  /*02c0*/  VIMNMX3 R0, R0, R5, R16, !PT ;  /* 0x000000050000720f */ /* 0x020fe40007800110 */
[----:B------:R-:W-:-:S04]  /*02d0*/  VIADDMNMX R18, R18, R13, R18, !PT ;  /* 0x0000000d12127246 */ /* 0x000fc80007800112 */
[----:B------:R-:W-:Y:S02]  /*02e0*/  VIADDMNMX R15, R15, R18, R15, !PT ;  /* 0x000000120f0f7246 */ /* 0x000fe4000780010f */
[----:B------:R-:W-:Y:S02]  /*02f0*/  VIMNMX3 R0, R0, R13, R18, !PT ;  /* 0x0000000d0000720f */ /* 0x000fe40007800112 */
        /* <DEDUP_REMOVED lines=16> */
[----:B------:R-:W-:Y:S01]  /*0400*/  VIMNMX3 R0, R0, R9, R5, !PT ;  /* 0x000000090000720f */ /* 0x000fe20007800105 */
[----:B------:R-:W-:Y:S06]  /*0410*/  BRA.U UP1, `(.L_x_2) ;  /* 0xfffffffd014c7547 */ /* 0x000fec000b83ffff */
.L_x_1:
[----:B------:R-:W-:Y:S05]  /*0420*/  BRA.U !UP0, `(.L_x_0) ;  /* 0x0000000108ec7547 */ /* 0x000fea000b800000 */
[----:B------:R-:W-:Y:S02]  /*0430*/  UISETP.GE.U32.AND UP0, UPT, UR7, 0x8, UPT ;  /* 0x000000080700788c */ /* 0x000fe4000bf06070 */
[----:B------:R-:W-:-:S04]  /*0440*/  ULOP3.LUT UR5, UR6, 0x7, URZ, 0xc0, !UPT ;  /* 0x0000000706057892 */ /* 0x000fc8000f8ec0ff */
[----:B------:R-:W-:-:S03]  /*0450*/  UISETP.NE.AND UP1, UPT, UR5, URZ, UPT ;  /* 0x000000ff0500728c */ /* 0x000fc6000bf25270 */
[----:B------:R-:W-:Y:S08]  /*0460*/  BRA.U !UP0, `(.L_x_3) ;  /* 0x00000001085c7547 */ /* 0x000ff0000b800000 */
[----:B------:R-:W0:Y:S02]  /*0470*/  LDC.64 R2, c[0x0][0x380] ;  /* 0x0000e000ff027b82 */ /* 0x000e240000000a00 */
[----:B0-----:R-:W-:-:S05]  /*0480*/  IMAD.WIDE.U32 R2, R4, 0x4, R2 ;  /* 0x0000000404027825 */ /* 0x001fca00078e0002 */
[----:B------:R-:W2:Y:S04]  /*0490*/  LDG.E R6, desc[UR10][R2.64] ;  /* 0x0000000a02067981 */ /* 0x000ea8000c1e1900 */
[----:B------:R-:W3:Y:S04]  /*04a0*/  LDG.E R8, desc[UR10][R2.64+0x4] ;  /* 0x0000040a02087981 */ /* 0x000ee8000c1e1900 */
[----:B------:R-:W4:Y:S04]  /*04b0*/  LDG.E R7, desc[UR10][R2.64+0x8] ;  /* 0x0000080a02077981 */ /* 0x000f28000c1e1900 */
[----:B------:R-:W4:Y:S04]  /*04c0*/  LDG.E R10, desc[UR10][R2.64+0xc] ;  /* 0x00000c0a020a7981 */ /* 0x000f28000c1e1900 */
[----:B------:R-:W4:Y:S04]  /*04d0*/  LDG.E R9, desc[UR10][R2.64+0x10] ;  /* 0x0000100a02097981 */ /* 0x000f28000c1e1900 */
[----:B------:R-:W4:Y:S04]  /*04e0*/  LDG.E R12, desc[UR10][R2.64+0x14] ;  /* 0x0000140a020c7981 */ /* 0x000f28000c1e1900 */
[----:B------:R-:W4:Y:S04]  /*04f0*/  LDG.E R11, desc[UR10][R2.64+0x18] ;  /* 0x0000180a020b7981 */ /* 0x000f28000c1e1900 */
[----:B------:R-:W4:Y:S01]  /*0500*/  LDG.E R14, desc[UR10][R2.64+0x1c] ;  /* 0x00001c0a020e7981 */ /* 0x000f22000c1e1900 */
[----:B------:R-:W-:Y:S01]  /*0510*/  VIADD R4, R4, 0x8 ;  /* 0x0000000804047836 */ /* 0x000fe20000000000 */
        /* <DEDUP_REMOVED lines=11> */
[----:B------:R-:W-:-:S07]  /*05d0*/  VIMNMX3 R0, R0, R11, R5, !PT ;  /* 0x0000000b0000720f */ /* 0x000fce0007800105 */
.L_x_3:
        /* <DEDUP_REMOVED lines=17> */
[----:B------:R-:W-:-:S07]  /*06f0*/  VIMNMX3 R0, R0, R7, R5, !PT ;  /* 0x000000070000720f */ /* 0x000fce0007800105 */
.L_x_4:
[----:B------:R-:W-:Y:S05]  /*0700*/  BRA.U !UP1, `(.L_x_0) ;  /* 0x0000000109347547 */ /* 0x000fea000b800000 */
[----:B------:R-:W0:Y:S01]  /*0710*/  LDC.64 R2, c[0x0][0x380] ;  /* 0x0000e000ff027b82 */ /* 0x000e220000000a00 */
[----:B------:R-:W-:Y:S01]  /*0720*/  UIADD3 UR4, UPT, UPT, -UR4, URZ, URZ ;  /* 0x000000ff04047290 */ /* 0x000fe2000fffe1ff */
[----:B0-----:R-:W-:-:S04]  /*0730*/  IMAD.WIDE.U32 R2, R4, 0x4, R2 ;  /* 0x0000000404027825 */ /* 0x001fc800078e0002 */
[----:B------:R-:W-:-:S07]  /*0740*/  IMAD.MOV.U32 R4, RZ, RZ, R2 ;  /* 0x000000ffff047224 */ /* 0x000fce00078e0002 */
.L_x_5:
[----:B------:R-:W-:-:S06]  /*0750*/  IMAD.MOV.U32 R2, RZ, RZ, R4 ;  /* 0x000000ffff027224 */ /* 0x000fcc00078e0004 */
[----:B------:R0:W2:Y:S01]  /*0760*/  LDG.E R2, desc[UR10][R2.64] ;  /* 0x0000000a02027981 */ /* 0x0000a2000c1e1900 */
[----:B------:R-:W-:Y:S01]  /*0770*/  UIADD3 UR4, UPT, UPT, UR4, 0x1, URZ ;  /* 0x0000000104047890 */ /* 0x000fe2000fffe0ff */
[----:B------:R-:W-:-:S03]  /*0780*/  IADD3 R4, P0, PT, R4, 0x4, RZ ;  /* 0x0000000404047810 */ /* 0x000fc60007f1e0ff */
[----:B------:R-:W-:Y:S02]  /*0790*/  UISETP.NE.AND UP0, UPT, UR4, URZ, UPT ;  /* 0x000000ff0400728c */ /* 0x000fe4000bf05270 */
[----:B0-----:R-:W-:Y:S01]  /*07a0*/  IMAD.X R3, RZ, RZ, R3, P0 ;  /* 0x000000ffff037224 */ /* 0x001fe200000e0603 */
[----:B--2---:R-:W-:-:S04]  /*07b0*/  VIADDMNMX R5, R2, R5, R2, !PT ;  /* 0x0000000502057246 */ /* 0x004fc80007800102 */
[----:B-----5:R-:W-:Y:S02]  /*07c0*/  VIMNMX R0, PT, PT, R5, R0, !PT ;  /* 0x0000000005007248 */ /* 0x020fe40007fe0100 */
[----:B------:R-:W-:Y:S05]  /*07d0*/  BRA.U UP0, `(.L_x_5) ;  /* 0xfffffffd00dc7547 */ /* 0x000fea000b83ffff */
.L_x_0:
[----:B------:R-:W0:Y:S02]  /*07e0*/  LDC.64 R2, c[0x0][0x388] ;  /* 0x0000e200ff027b82 */ /* 0x000e240000000a00 */
[----:B0----5:R-:W-:Y:S01]  /*07f0*/  STG.E desc[UR10][R2.64], R0 ;  /* 0x0000000002007986 */ /* 0x021fe2000c10190a */
[----:B------:R-:W-:Y:S05]  /*0800*/  EXIT ;  /* 0x000000000000794d */ /* 0x000fea0003800000 */
.L_x_6:
[----:B------:R-:W-:-:S00]  /*0810*/  BRA `(.L_x_6) ;  /* 0xfffffffc00fc7947 */ /* 0x000fc0000383ffff */
[----:B------:R-:W-:-:S00]  /*0820*/  NOP ;  /* 0x0000000000007918 */ /* 0x000fc00000000000 */
        /* <DEDUP_REMOVED lines=13> */
.L_x_7:


//--------------------- .nv.shared.reserved.0     --------------------------
	.section	.nv.shared.reserved.0,"aw",@nobits
	.weak		__nv_reservedSMEM_offset_0_alias
	.size		__nv_reservedSMEM_offset_0_alias, 0, 64
	.other		__nv_reservedSMEM_offset_0_alias,@"STO_CUDA_RESERVED_SHARED STV_DEFAULT"
__nv_reservedSMEM_offset_0_alias:
	.zero		0
	.zero		64


//--------------------- .nv.constant0._Z13max_sub_arrayPiS_i --------------------------
	.section	.nv.constant0._Z13max_sub_arrayPiS_i,"a",@progbits
	.sectionflags	@""
	.align	4
.nv.constant0._Z13max_sub_arrayPiS_i:
	.zero		916


//--------------------- SYMBOLS --------------------------

	.type		.nv.reservedSmem.offset0,@object
	.size		.nv.reservedSmem.offset0,0x4
